//
// Generated by NVIDIA NVVM Compiler
//
// Compiler Build ID: CL-36424714
// Cuda compilation tools, release 13.0, V13.0.88
// Based on NVVM 20.0.0
//

.version 9.0
.target sm_100
.address_size 64

	// .globl	_Z20calculatePrimeSinglePc

.visible .entry _Z20calculatePrimeSinglePc(
	.param .u64 .ptr .align 1 _Z20calculatePrimeSinglePc_param_0
)
{
	.reg .pred 	%p<5>;
	.reg .b16 	%rs<10>;
	.reg .b32 	%r<25>;
	.reg .b64 	%rd<5>;

	ld.param.u64 	%rd2, [_Z20calculatePrimeSinglePc_param_0];
	cvta.to.global.u64 	%rd3, %rd2;
	mov.u32 	%r6, %tid.x;
	mov.u32 	%r7, %ctaid.x;
	mov.u32 	%r8, %ntid.x;
	mad.lo.s32 	%r9, %r8, %r7, %r6;
	shl.b32 	%r10, %r9, 1;
	or.b32  	%r1, %r10, 1;
	and.b32  	%r11, %r9, 7;
	mov.b32 	%r12, 1;
	shl.b32 	%r2, %r12, %r11;
	shr.s32 	%r13, %r9, 31;
	shr.u32 	%r14, %r13, 29;
	add.s32 	%r15, %r9, %r14;
	shr.s32 	%r16, %r15, 3;
	cvt.s64.s32 	%rd4, %r16;
	add.s64 	%rd1, %rd3, %rd4;
	ld.global.u8 	%rs7, [%rd1];
	cvt.u16.u32 	%rs1, %r2;
	or.b16  	%rs8, %rs7, %rs1;
	st.global.u8 	[%rd1], %rs8;
	setp.lt.s32 	%p1, %r9, 4;
	@%p1 bra 	$L__BB0_6;
	not.b16 	%rs3, %rs1;
	shr.u32 	%r18, %r1, 31;
	add.s32 	%r19, %r1, %r18;
	shr.s32 	%r3, %r19, 1;
	mov.b32 	%r24, 3;
$L__BB0_2:
	cvt.u32.u16 	%r20, %rs8;
	cvt.s32.s8 	%r21, %r20;
	and.b32  	%r22, %r2, %r21;
	setp.eq.s32 	%p2, %r22, 0;
	@%p2 bra 	$L__BB0_6;
	rem.u32 	%r23, %r1, %r24;
	setp.ne.s32 	%p3, %r23, 0;
	@%p3 bra 	$L__BB0_5;
	and.b16  	%rs8, %rs8, %rs3;
	st.global.u8 	[%rd1], %rs8;
$L__BB0_5:
	add.s32 	%r24, %r24, 2;
	setp.lt.s32 	%p4, %r24, %r3;
	@%p4 bra 	$L__BB0_2;
$L__BB0_6:
	ret;

}
	// .globl	_Z8clearAllPc
.visible .entry _Z8clearAllPc(
	.param .u64 .ptr .align 1 _Z8clearAllPc_param_0
)
{
	.reg .b16 	%rs<6>;
	.reg .b32 	%r<10>;
	.reg .b64 	%rd<5>;

	ld.param.u64 	%rd1, [_Z8clearAllPc_param_0];
	cvta.to.global.u64 	%rd2, %rd1;
	mov.u32 	%r1, %tid.x;
	mov.u32 	%r2, %ctaid.x;
	mov.u32 	%r3, %ntid.x;
	mad.lo.s32 	%r4, %r3, %r2, %r1;
	and.b32  	%r5, %r4, 7;
	shr.s32 	%r6, %r4, 31;
	shr.u32 	%r7, %r6, 29;
	add.s32 	%r8, %r4, %r7;
	shr.s32 	%r9, %r8, 3;
	cvt.s64.s32 	%rd3, %r9;
	add.s64 	%rd4, %rd2, %rd3;
	ld.global.u8 	%rs1, [%rd4];
	mov.b16 	%rs2, 1;
	shl.b16 	%rs3, %rs2, %r5;
	not.b16 	%rs4, %rs3;
	and.b16  	%rs5, %rs1, %rs4;
	st.global.u8 	[%rd4], %rs5;
	ret;

}
	// .globl	_Z6setAllPc
.visible .entry _Z6setAllPc(
	.param .u64 .ptr .align 1 _Z6setAllPc_param_0
)
{
	.reg .b16 	%rs<5>;
	.reg .b32 	%r<10>;
	.reg .b64 	%rd<5>;

	ld.param.u64 	%rd1, [_Z6setAllPc_param_0];
	cvta.to.global.u64 	%rd2, %rd1;
	mov.u32 	%r1, %tid.x;
	mov.u32 	%r2, %ctaid.x;
	mov.u32 	%r3, %ntid.x;
	mad.lo.s32 	%r4, %r3, %r2, %r1;
	and.b32  	%r5, %r4, 7;
	shr.s32 	%r6, %r4, 31;
	shr.u32 	%r7, %r6, 29;
	add.s32 	%r8, %r4, %r7;
	shr.s32 	%r9, %r8, 3;
	cvt.s64.s32 	%rd3, %r9;
	add.s64 	%rd4, %rd2, %rd3;
	ld.global.u8 	%rs1, [%rd4];
	mov.b16 	%rs2, 1;
	shl.b16 	%rs3, %rs2, %r5;
	or.b16  	%rs4, %rs1, %rs3;
	st.global.u8 	[%rd4], %rs4;
	ret;

}


// ===== COMPILED SASS (sm_100) =====

	.target	sm_100

	.elftype	@"ET_EXEC"


//--------------------- .note.nv.tkinfo           --------------------------
	.section	.note.nv.tkinfo,"",@"SHT_NOTE"
	.sectionflags	@"SHF_NOTE_NV_TKINFO"
	.tkinfo
        /*0018*/ 	.word	0x00000002
        /*0030*/ 	.string	""
        /*0030*/ 	.string	"ptxas"
        /*0030*/ 	.string	"Cuda compilation tools, release 13.0, V13.0.88"
        /*0030*/ 	.string	"Build cuda_13.0.r13.0/compiler.36424714_0"
        /*0030*/ 	.string	"-arch sm_100 -m 64 "



//--------------------- .note.nv.cuinfo           --------------------------
	.section	.note.nv.cuinfo,"",@"SHT_NOTE"
	.sectionflags	@"SHF_NOTE_NV_CUINFO"
        /*0018*/ 	.short	0x0002
        /*001a*/ 	.short	0x0064
        /*001c*/ 	.short	0x0082
	.zero		2


//--------------------- .nv.info                  --------------------------
	.section	.nv.info,"",@"SHT_CUDA_INFO"
	.align	4


	//----- nvinfo : EIATTR_REGCOUNT
	.align		4
        /*0000*/ 	.byte	0x04, 0x2f
        /*0002*/ 	.short	(.L_1 - .L_0)
	.align		4
.L_0:
        /*0004*/ 	.word	index@(_Z20calculatePrimeSinglePc)
        /*0008*/ 	.word	0x0000000f


	//----- nvinfo : EIATTR_FRAME_SIZE
	.align		4
.L_1:
        /*000c*/ 	.byte	0x04, 0x11
        /*000e*/ 	.short	(.L_3 - .L_2)
	.align		4
.L_2:
        /*0010*/ 	.word	index@(_Z20calculatePrimeSinglePc)
        /*0014*/ 	.word	0x00000000


	//----- nvinfo : EIATTR_REGCOUNT
	.align		4
.L_3:
        /*0018*/ 	.byte	0x04, 0x2f
        /*001a*/ 	.short	(.L_5 - .L_4)
	.align		4
.L_4:
        /*001c*/ 	.word	index@(_Z8clearAllPc)
        /*0020*/ 	.word	0x00000008


	//----- nvinfo : EIATTR_FRAME_SIZE
	.align		4
.L_5:
        /*0024*/ 	.byte	0x04, 0x11
        /*0026*/ 	.short	(.L_7 - .L_6)
	.align		4
.L_6:
        /*0028*/ 	.word	index@(_Z8clearAllPc)
        /*002c*/ 	.word	0x00000000


	//----- nvinfo : EIATTR_REGCOUNT
	.align		4
.L_7:
        /*0030*/ 	.byte	0x04, 0x2f
        /*0032*/ 	.short	(.L_9 - .L_8)
	.align		4
.L_8:
        /*0034*/ 	.word	index@(_Z6setAllPc)
        /*0038*/ 	.word	0x00000008


	//----- nvinfo : EIATTR_FRAME_SIZE
	.align		4
.L_9:
        /*003c*/ 	.byte	0x04, 0x11
        /*003e*/ 	.short	(.L_11 - .L_10)
	.align		4
.L_10:
        /*0040*/ 	.word	index@(_Z6setAllPc)
        /*0044*/ 	.word	0x00000000


	//----- nvinfo : EIATTR_MIN_STACK_SIZE
	.align		4
.L_11:
        /*0048*/ 	.byte	0x04, 0x12
        /*004a*/ 	.short	(.L_13 - .L_12)
	.align		4
.L_12:
        /*004c*/ 	.word	index@(_Z6setAllPc)
        /*0050*/ 	.word	0x00000000


	//----- nvinfo : EIATTR_MIN_STACK_SIZE
	.align		4
.L_13:
        /*0054*/ 	.byte	0x04, 0x12
        /*0056*/ 	.short	(.L_15 - .L_14)
	.align		4
.L_14:
        /*0058*/ 	.word	index@(_Z8clearAllPc)
        /*005c*/ 	.word	0x00000000


	//----- nvinfo : EIATTR_MIN_STACK_SIZE
	.align		4
.L_15:
        /*0060*/ 	.byte	0x04, 0x12
        /*0062*/ 	.short	(.L_17 - .L_16)
	.align		4
.L_16:
        /*0064*/ 	.word	index@(_Z20calculatePrimeSinglePc)
        /*0068*/ 	.word	0x00000000
.L_17:


//--------------------- .nv.compat                --------------------------
	.section	.nv.compat,"",@"SHT_CUDA_COMPAT_INFO"
	.align	4
        /*0000*/ 	.byte	0x02, 0x09, 0x00, 0x00, 0x02, 0x02, 0x01, 0x00, 0x02, 0x05, 0x05, 0x00, 0x03, 0x07, 0x01, 0x01
        /*0010*/ 	.byte	0x02, 0x03, 0x00, 0x00, 0x02, 0x06, 0x01, 0x00, 0x04, 0x0b, 0x08, 0x00, 0x09, 0x00, 0x00, 0x00
        /*0020*/ 	.byte	0x00, 0x00, 0x00, 0x00


//--------------------- .nv.info._Z6setAllPc      --------------------------
	.section	.nv.info._Z6setAllPc,"",@"SHT_CUDA_INFO"
	.sectionflags	@""
	.align	4


	//----- nvinfo : EIATTR_CUDA_API_VERSION
	.align		4
        /*0000*/ 	.byte	0x04, 0x37
        /*0002*/ 	.short	(.L_19 - .L_18)
.L_18:
        /*0004*/ 	.word	0x00000082


	//----- nvinfo : EIATTR_KPARAM_INFO
	.align		4
.L_19:
        /*0008*/ 	.byte	0x04, 0x17
        /*000a*/ 	.short	(.L_21 - .L_20)
.L_20:
        /*000c*/ 	.word	0x00000000
        /*0010*/ 	.short	0x0000
        /*0012*/ 	.short	0x0000
        /*0014*/ 	.byte	0x00, 0xf5, 0x21, 0x00


	//----- nvinfo : EIATTR_SPARSE_MMA_MASK
	.align		4
.L_21:
        /*0018*/ 	.byte	0x03, 0x50
        /*001a*/ 	.short	0x0000


	//----- nvinfo : EIATTR_MAXREG_COUNT
	.align		4
        /*001c*/ 	.byte	0x03, 0x1b
        /*001e*/ 	.short	0x00ff


	//----- nvinfo : EIATTR_MERCURY_ISA_VERSION
	.align		4
        /*0020*/ 	.byte	0x03, 0x5f
        /*0022*/ 	.short	0x0101


	//----- nvinfo : EIATTR_VRC_CTA_INIT_COUNT
	.align		4
        /*0024*/ 	.byte	0x02, 0x4a
	.zero		1
	.zero		1


	//----- nvinfo : EIATTR_EXIT_INSTR_OFFSETS
	.align		4
        /*0028*/ 	.byte	0x04, 0x1c
        /*002a*/ 	.short	(.L_23 - .L_22)


	//   ....[0]....
.L_22:
        /*002c*/ 	.word	0x00000150


	//----- nvinfo : EIATTR_CBANK_PARAM_SIZE
	.align		4
.L_23:
        /*0030*/ 	.byte	0x03, 0x19
        /*0032*/ 	.short	0x0008


	//----- nvinfo : EIATTR_PARAM_CBANK
	.align		4
        /*0034*/ 	.byte	0x04, 0x0a
        /*0036*/ 	.short	(.L_25 - .L_24)
	.align		4
.L_24:
        /*0038*/ 	.word	index@(.nv.constant0._Z6setAllPc)
        /*003c*/ 	.short	0x0380
        /*003e*/ 	.short	0x0008


	//----- nvinfo : EIATTR_SW_WAR
	.align		4
.L_25:
        /*0040*/ 	.byte	0x04, 0x36
        /*0042*/ 	.short	(.L_27 - .L_26)
.L_26:
        /*0044*/ 	.word	0x00000008
.L_27:


//--------------------- .nv.info._Z8clearAllPc    --------------------------
	.section	.nv.info._Z8clearAllPc,"",@"SHT_CUDA_INFO"
	.sectionflags	@""
	.align	4


	//----- nvinfo : EIATTR_CUDA_API_VERSION
	.align		4
        /*0000*/ 	.byte	0x04, 0x37
        /*0002*/ 	.short	(.L_29 - .L_28)
.L_28:
        /*0004*/ 	.word	0x00000082


	//----- nvinfo : EIATTR_KPARAM_INFO
	.align		4
.L_29:
        /*0008*/ 	.byte	0x04, 0x17
        /*000a*/ 	.short	(.L_31 - .L_30)
.L_30:
        /*000c*/ 	.word	0x00000000
        /*0010*/ 	.short	0x0000
        /*0012*/ 	.short	0x0000
        /*0014*/ 	.byte	0x00, 0xf5, 0x21, 0x00


	//----- nvinfo : EIATTR_SPARSE_MMA_MASK
	.align		4
.L_31:
        /*0018*/ 	.byte	0x03, 0x50
        /*001a*/ 	.short	0x0000


	//----- nvinfo : EIATTR_MAXREG_COUNT
	.align		4
        /*001c*/ 	.byte	0x03, 0x1b
        /*001e*/ 	.short	0x00ff


	//----- nvinfo : EIATTR_MERCURY_ISA_VERSION
	.align		4
        /*0020*/ 	.byte	0x03, 0x5f
        /*0022*/ 	.short	0x0101


	//----- nvinfo : EIATTR_VRC_CTA_INIT_COUNT
	.align		4
        /*0024*/ 	.byte	0x02, 0x4a
	.zero		1
	.zero		1


	//----- nvinfo : EIATTR_EXIT_INSTR_OFFSETS
	.align		4
        /*0028*/ 	.byte	0x04, 0x1c
        /*002a*/ 	.short	(.L_33 - .L_32)


	//   ....[0]....
.L_32:
        /*002c*/ 	.word	0x00000150


	//----- nvinfo : EIATTR_CBANK_PARAM_SIZE
	.align		4
.L_33:
        /*0030*/ 	.byte	0x03, 0x19
        /*0032*/ 	.short	0x0008


	//----- nvinfo : EIATTR_PARAM_CBANK
	.align		4
        /*0034*/ 	.byte	0x04, 0x0a
        /*0036*/ 	.short	(.L_35 - .L_34)
	.align		4
.L_34:
        /*0038*/ 	.word	index@(.nv.constant0._Z8clearAllPc)
        /*003c*/ 	.short	0x0380
        /*003e*/ 	.short	0x0008


	//----- nvinfo : EIATTR_SW_WAR
	.align		4
.L_35:
        /*0040*/ 	.byte	0x04, 0x36
        /*0042*/ 	.short	(.L_37 - .L_36)
.L_36:
        /*0044*/ 	.word	0x00000008
.L_37:


//--------------------- .nv.info._Z20calculatePrimeSinglePc --------------------------
	.section	.nv.info._Z20calculatePrimeSinglePc,"",@"SHT_CUDA_INFO"
	.sectionflags	@""
	.align	4


	//----- nvinfo : EIATTR_CUDA_API_VERSION
	.align		4
        /*0000*/ 	.byte	0x04, 0x37
        /*0002*/ 	.short	(.L_39 - .L_38)
.L_38:
        /*0004*/ 	.word	0x00000082


	//----- nvinfo : EIATTR_KPARAM_INFO
	.align		4
.L_39:
        /*0008*/ 	.byte	0x04, 0x17
        /*000a*/ 	.short	(.L_41 - .L_40)
.L_40:
        /*000c*/ 	.word	0x00000000
        /*0010*/ 	.short	0x0000
        /*0012*/ 	.short	0x0000
        /*0014*/ 	.byte	0x00, 0xf5, 0x21, 0x00


	//----- nvinfo : EIATTR_SPARSE_MMA_MASK
	.align		4
.L_41:
        /*0018*/ 	.byte	0x03, 0x50
        /*001a*/ 	.short	0x0000


	//----- nvinfo : EIATTR_MAXREG_COUNT
	.align		4
        /*001c*/ 	.byte	0x03, 0x1b
        /*001e*/ 	.short	0x00ff


	//----- nvinfo : EIATTR_MERCURY_ISA_VERSION
	.align		4
        /*0020*/ 	.byte	0x03, 0x5f
        /*0022*/ 	.short	0x0101


	//----- nvinfo : EIATTR_VRC_CTA_INIT_COUNT
	.align		4
        /*0024*/ 	.byte	0x02, 0x4a
	.zero		1
	.zero		1


	//----- nvinfo : EIATTR_EXIT_INSTR_OFFSETS
	.align		4
        /*0028*/ 	.byte	0x04, 0x1c
        /*002a*/ 	.short	(.L_43 - .L_42)


	//   ....[0]....
.L_42:
        /*002c*/ 	.word	0x00000140


	//   ....[1]....
        /*0030*/ 	.word	0x000001c0


	//   ....[2]....
        /*0034*/ 	.word	0x00000350


	//----- nvinfo : EIATTR_CRS_STACK_SIZE
	.align		4
.L_43:
        /*0038*/ 	.byte	0x04, 0x1e
        /*003a*/ 	.short	(.L_45 - .L_44)
.L_44:
        /*003c*/ 	.word	0x00000000


	//----- nvinfo : EIATTR_CBANK_PARAM_SIZE
	.align		4
.L_45:
        /*0040*/ 	.byte	0x03, 0x19
        /*0042*/ 	.short	0x0008


	//----- nvinfo : EIATTR_PARAM_CBANK
	.align		4
        /*0044*/ 	.byte	0x04, 0x0a
        /*0046*/ 	.short	(.L_47 - .L_46)
	.align		4
.L_46:
        /*0048*/ 	.word	index@(.nv.constant0._Z20calculatePrimeSinglePc)
        /*004c*/ 	.short	0x0380
        /*004e*/ 	.short	0x0008


	//----- nvinfo : EIATTR_SW_WAR
	.align		4
.L_47:
        /*0050*/ 	.byte	0x04, 0x36
        /*0052*/ 	.short	(.L_49 - .L_48)
.L_48:
        /*0054*/ 	.word	0x00000008
.L_49:


//--------------------- .nv.callgraph             --------------------------
	.section	.nv.callgraph,"",@"SHT_CUDA_CALLGRAPH"
	.align	4
	.sectionentsize	8
	.align		4
        /*0000*/ 	.word	0x00000000
	.align		4
        /*0004*/ 	.word	0xffffffff
	.align		4
        /*0008*/ 	.word	0x00000000
	.align		4
        /*000c*/ 	.word	0xfffffffe
	.align		4
        /*0010*/ 	.word	0x00000000
	.align		4
        /*0014*/ 	.word	0xfffffffd
	.align		4
        /*0018*/ 	.word	0x00000000
	.align		4
        /*001c*/ 	.word	0xfffffffc


//--------------------- .text._Z6setAllPc         --------------------------
	.section	.text._Z6setAllPc,"ax",@progbits
	.align	128
        .global         _Z6setAllPc
        .type           _Z6setAllPc,@function
        .size           _Z6setAllPc,(.L_x_4 - _Z6setAllPc)
        .other          _Z6setAllPc,@"STO_CUDA_ENTRY STV_DEFAULT"
_Z6setAllPc:
.text._Z6setAllPc:
[----:B------:R-:W-:Y:S01]  /*0000*/  LDC R1, c[0x0][0x37c] ;  /* 0x0000df00ff017b82 */ /* 0x000fe20000000800 */
[----:B------:R-:W0:Y:S07]  /*0010*/  S2R R0, SR_TID.X ;  /* 0x0000000000007919 */ /* 0x000e2e0000002100 */
[----:B------:R-:W0:Y:S01]  /*0020*/  S2UR UR4, SR_CTAID.X ;  /* 0x00000000000479c3 */ /* 0x000e220000002500 */
[----:B------:R-:W1:Y:S07]  /*0030*/  LDCU.64 UR6, c[0x0][0x380] ;  /* 0x00007000ff0677ac */ /* 0x000e6e0008000a00 */
[----:B------:R-:W0:Y:S02]  /*0040*/  LDC R3, c[0x0][0x360] ;  /* 0x0000d800ff037b82 */ /* 0x000e240000000800 */
[----:B0-----:R-:W-:Y:S01]  /*0050*/  IMAD R0, R3, UR4, R0 ;  /* 0x0000000403007c24 */ /* 0x001fe2000f8e0200 */
[----:B------:R-:W0:Y:S04]  /*0060*/  LDCU.64 UR4, c[0x0][0x358] ;  /* 0x00006b00ff0477ac */ /* 0x000e280008000a00 */
[----:B------:R-:W-:-:S04]  /*0070*/  SHF.R.S32.HI R3, RZ, 0x1f, R0 ;  /* 0x0000001fff037819 */ /* 0x000fc80000011400 */
[----:B------:R-:W-:-:S04]  /*0080*/  LEA.HI R3, R3, R0, RZ, 0x3 ;  /* 0x0000000003037211 */ /* 0x000fc800078f18ff */
[----:B------:R-:W-:-:S04]  /*0090*/  SHF.R.S32.HI R3, RZ, 0x3, R3 ;  /* 0x00000003ff037819 */ /* 0x000fc80000011403 */
[----:B-1----:R-:W-:-:S04]  /*00a0*/  IADD3 R2, P0, PT, R3, UR6, RZ ;  /* 0x0000000603027c10 */ /* 0x002fc8000ff1e0ff */
[----:B------:R-:W-:-:S05]  /*00b0*/  LEA.HI.X.SX32 R3, R3, UR7, 0x1, P0 ;  /* 0x0000000703037c11 */ /* 0x000fca00080f0eff */
[----:B0-----:R-:W2:Y:S01]  /*00c0*/  LDG.E.U8 R4, desc[UR4][R2.64] ;  /* 0x0000000402047981 */ /* 0x001ea2000c1e1100 */
[----:B------:R-:W-:Y:S01]  /*00d0*/  LOP3.LUT R0, R0, 0x7, RZ, 0xc0, !PT ;  /* 0x0000000700007812 */ /* 0x000fe200078ec0ff */
[----:B------:R-:W-:-:S03]  /*00e0*/  IMAD.MOV.U32 R5, RZ, RZ, 0x1 ;  /* 0x00000001ff057424 */ /* 0x000fc600078e00ff */
[----:B------:R-:W-:-:S04]  /*00f0*/  ISETP.GT.U32.AND P0, PT, R0, 0xffff, PT ;  /* 0x0000ffff0000780c */ /* 0x000fc80003f04070 */
[----:B------:R-:W-:-:S04]  /*0100*/  SEL R0, R0, 0xffff, !P0 ;  /* 0x0000ffff00007807 */ /* 0x000fc80004000000 */
[----:B------:R-:W-:-:S04]  /*0110*/  LOP3.LUT R0, R0, 0xffff, RZ, 0xc0, !PT ;  /* 0x0000ffff00007812 */ /* 0x000fc800078ec0ff */
[----:B------:R-:W-:-:S04]  /*0120*/  SHF.L.U32 R5, R5, R0, RZ ;  /* 0x0000000005057219 */ /* 0x000fc800000006ff */
[----:B--2---:R-:W-:-:S05]  /*0130*/  LOP3.LUT R5, R4, R5, RZ, 0xfc, !PT ;  /* 0x0000000504057212 */ /* 0x004fca00078efcff */
[----:B------:R-:W-:Y:S01]  /*0140*/  STG.E.U8 desc[UR4][R2.64], R5 ;  /* 0x0000000502007986 */ /* 0x000fe2000c101104 */
[----:B------:R-:W-:Y:S05]  /*0150*/  EXIT ;  /* 0x000000000000794d */ /* 0x000fea0003800000 */
.L_x_0:
[----:B------:R-:W-:-:S00]  /*0160*/  BRA `(.L_x_0) ;  /* 0xfffffffc00fc7947 */ /* 0x000fc0000383ffff */
[----:B------:R-:W-:-:S00]  /*0170*/  NOP ;  /* 0x0000000000007918 */ /* 0x000fc00000000000 */
        /* <DEDUP_REMOVED lines=8> */
.L_x_4:


//--------------------- .text._Z8clearAllPc       --------------------------
	.section	.text._Z8clearAllPc,"ax",@progbits
	.align	128
        .global         _Z8clearAllPc
        .type           _Z8clearAllPc,@function
        .size           _Z8clearAllPc,(.L_x_5 - _Z8clearAllPc)
        .other          _Z8clearAllPc,@"STO_CUDA_ENTRY STV_DEFAULT"
_Z8clearAllPc:
.text._Z8clearAllPc:
        /* <DEDUP_REMOVED lines=22> */
.L_x_1:
        /* <DEDUP_REMOVED lines=10> */
.L_x_5:


//--------------------- .text._Z20calculatePrimeSinglePc --------------------------
	.section	.text._Z20calculatePrimeSinglePc,"ax",@progbits
	.align	128
        .global         _Z20calculatePrimeSinglePc
        .type           _Z20calculatePrimeSinglePc,@function
        .size           _Z20calculatePrimeSinglePc,(.L_x_6 - _Z20calculatePrimeSinglePc)
        .other          _Z20calculatePrimeSinglePc,@"STO_CUDA_ENTRY STV_DEFAULT"
_Z20calculatePrimeSinglePc:
.text._Z20calculatePrimeSinglePc:
        /* <DEDUP_REMOVED lines=13> */
[----:B------:R-:W-:Y:S01]  /*00d0*/  IMAD.MOV.U32 R7, RZ, RZ, 0x1 ;  /* 0x00000001ff077424 */ /* 0x000fe200078e00ff */
[C---:B------:R-:W-:Y:S02]  /*00e0*/  LOP3.LUT R4, R0.reuse, 0x7, RZ, 0xc0, !PT ;  /* 0x0000000700047812 */ /* 0x040fe400078ec0ff */
[C---:B------:R-:W-:Y:S02]  /*00f0*/  ISETP.GE.AND P0, PT, R0.reuse, 0x4, PT ;  /* 0x000000040000780c */ /* 0x040fe40003f06270 */
[----:B------:R-:W-:Y:S02]  /*0100*/  SHF.L.U32 R6, R7, R4, RZ ;  /* 0x0000000407067219 */ /* 0x000fe400000006ff */
[----:B------:R-:W-:Y:S02]  /*0110*/  LEA R0, R0, 0x1, 0x1 ;  /* 0x0000000100007811 */ /* 0x000fe400078e08ff */
[----:B--2---:R-:W-:-:S05]  /*0120*/  LOP3.LUT R5, R5, R6, RZ, 0xfc, !PT ;  /* 0x0000000605057212 */ /* 0x004fca00078efcff */
[----:B------:R0:W-:Y:S02]  /*0130*/  STG.E.U8 desc[UR4][R2.64], R5 ;  /* 0x0000000502007986 */ /* 0x0001e4000c101104 */
[----:B------:R-:W-:Y:S05]  /*0140*/  @!P0 EXIT ;  /* 0x000000000000894d */ /* 0x000fea0003800000 */
[----:B------:R-:W-:Y:S01]  /*0150*/  LEA.HI R4, R0, R0, RZ, 0x1 ;  /* 0x0000000000047211 */ /* 0x000fe200078f08ff */
[----:B------:R-:W-:Y:S01]  /*0160*/  IMAD.MOV.U32 R9, RZ, RZ, 0x3 ;  /* 0x00000003ff097424 */ /* 0x000fe200078e00ff */
[----:B------:R-:W-:Y:S02]  /*0170*/  PRMT R7, R5, 0x7610, R7 ;  /* 0x0000761005077816 */ /* 0x000fe40000000007 */
[----:B------:R-:W-:-:S07]  /*0180*/  SHF.R.S32.HI R8, RZ, 0x1, R4 ;  /* 0x00000001ff087819 */ /* 0x000fce0000011404 */
.L_x_2:
[----:B------:R-:W-:-:S04]  /*0190*/  LOP3.LUT R4, R7, 0xffff, RZ, 0xc0, !PT ;  /* 0x0000ffff07047812 */ /* 0x000fc800078ec0ff */
[----:B01----:R-:W-:-:S04]  /*01a0*/  PRMT R5, R4, 0x8880, RZ ;  /* 0x0000888004057816 */ /* 0x003fc800000000ff */
[----:B------:R-:W-:-:S13]  /*01b0*/  LOP3.LUT P0, RZ, R6, R5, RZ, 0xc0, !PT ;  /* 0x0000000506ff7212 */ /* 0x000fda000780c0ff */
[----:B------:R-:W-:Y:S05]  /*01c0*/  @!P0 EXIT ;  /* 0x000000000000894d */ /* 0x000fea0003800000 */
[----:B------:R-:W0:Y:S01]  /*01d0*/  I2F.U32.RP R10, R9 ;  /* 0x00000009000a7306 */ /* 0x000e220000209000 */
[----:B------:R-:W-:-:S07]  /*01e0*/  ISETP.NE.U32.AND P1, PT, R9, RZ, PT ;  /* 0x000000ff0900720c */ /* 0x000fce0003f25070 */
[----:B0-----:R-:W0:Y:S02]  /*01f0*/  MUFU.RCP R10, R10 ;  /* 0x0000000a000a7308 */ /* 0x001e240000001000 */
[----:B0-----:R-:W-:-:S06]  /*0200*/  VIADD R4, R10, 0xffffffe ;  /* 0x0ffffffe0a047836 */ /* 0x001fcc0000000000 */
[----:B------:R0:W1:Y:S02]  /*0210*/  F2I.FTZ.U32.TRUNC.NTZ R5, R4 ;  /* 0x0000000400057305 */ /* 0x000064000021f000 */
[----:B0-----:R-:W-:Y:S02]  /*0220*/  IMAD.MOV.U32 R4, RZ, RZ, RZ ;  /* 0x000000ffff047224 */ /* 0x001fe400078e00ff */
[----:B-1----:R-:W-:-:S04]  /*0230*/  IMAD.MOV R12, RZ, RZ, -R5 ;  /* 0x000000ffff0c7224 */ /* 0x002fc800078e0a05 */
[----:B------:R-:W-:-:S04]  /*0240*/  IMAD R11, R12, R9, RZ ;  /* 0x000000090c0b7224 */ /* 0x000fc800078e02ff */
[----:B------:R-:W-:-:S06]  /*0250*/  IMAD.HI.U32 R5, R5, R11, R4 ;  /* 0x0000000b05057227 */ /* 0x000fcc00078e0004 */
[----:B------:R-:W-:-:S04]  /*0260*/  IMAD.HI.U32 R5, R5, R0, RZ ;  /* 0x0000000005057227 */ /* 0x000fc800078e00ff */
[----:B------:R-:W-:-:S04]  /*0270*/  IMAD.MOV R5, RZ, RZ, -R5 ;  /* 0x000000ffff057224 */ /* 0x000fc800078e0a05 */
[----:B------:R-:W-:-:S05]  /*0280*/  IMAD R12, R9, R5, R0 ;  /* 0x00000005090c7224 */ /* 0x000fca00078e0200 */
[----:B------:R-:W-:-:S13]  /*0290*/  ISETP.GE.U32.AND P0, PT, R12, R9, PT ;  /* 0x000000090c00720c */ /* 0x000fda0003f06070 */
[----:B------:R-:W-:-:S05]  /*02a0*/  @P0 IMAD.IADD R12, R12, 0x1, -R9 ;  /* 0x000000010c0c0824 */ /* 0x000fca00078e0a09 */
[----:B------:R-:W-:-:S13]  /*02b0*/  ISETP.GE.U32.AND P0, PT, R12, R9, PT ;  /* 0x000000090c00720c */ /* 0x000fda0003f06070 */
[----:B------:R-:W-:Y:S01]  /*02c0*/  @P0 IMAD.IADD R12, R12, 0x1, -R9 ;  /* 0x000000010c0c0824 */ /* 0x000fe200078e0a09 */
[----:B------:R-:W-:Y:S01]  /*02d0*/  @!P1 LOP3.LUT R12, RZ, R9, RZ, 0x33, !PT ;  /* 0x00000009ff0c9212 */ /* 0x000fe200078e33ff */
[----:B------:R-:W-:-:S03]  /*02e0*/  VIADD R9, R9, 0x2 ;  /* 0x0000000209097836 */ /* 0x000fc60000000000 */
[----:B------:R-:W-:Y:S02]  /*02f0*/  ISETP.NE.AND P0, PT, R12, RZ, PT ;  /* 0x000000ff0c00720c */ /* 0x000fe40003f05270 */
[----:B------:R-:W-:-:S11]  /*0300*/  ISETP.GE.AND P1, PT, R9, R8, PT ;  /* 0x000000080900720c */ /* 0x000fd60003f26270 */
[----:B------:R-:W-:-:S04]  /*0310*/  @!P0 LOP3.LUT R5, R7, R6, RZ, 0x30, !PT ;  /* 0x0000000607058212 */ /* 0x000fc800078e30ff */
[----:B------:R-:W-:Y:S01]  /*0320*/  @!P0 PRMT R7, R5, 0x7610, R7 ;  /* 0x0000761005078816 */ /* 0x000fe20000000007 */
[----:B------:R1:W-:Y:S01]  /*0330*/  @!P0 STG.E.U8 desc[UR4][R2.64], R5 ;  /* 0x0000000502008986 */ /* 0x0003e2000c101104 */
[----:B------:R-:W-:Y:S05]  /*0340*/  @!P1 BRA `(.L_x_2) ;  /* 0xfffffffc00909947 */ /* 0x000fea000383ffff */
[----:B------:R-:W-:Y:S05]  /*0350*/  EXIT ;  /* 0x000000000000794d */ /* 0x000fea0003800000 */
.L_x_3:
        /* <DEDUP_REMOVED lines=10> */
.L_x_6:


//--------------------- .nv.shared.reserved.0     --------------------------
	.section	.nv.shared.reserved.0,"aw",@nobits
	.weak		__nv_reservedSMEM_offset_0_alias
	.size		__nv_reservedSMEM_offset_0_alias, 0, 64
	.other		__nv_reservedSMEM_offset_0_alias,@"STO_CUDA_RESERVED_SHARED STV_DEFAULT"
__nv_reservedSMEM_offset_0_alias:
	.zero		0
	.zero		64


//--------------------- .nv.constant0._Z6setAllPc --------------------------
	.section	.nv.constant0._Z6setAllPc,"a",@progbits
	.sectionflags	@""
	.align	4
.nv.constant0._Z6setAllPc:
	.zero		904


//--------------------- .nv.constant0._Z8clearAllPc --------------------------
	.section	.nv.constant0._Z8clearAllPc,"a",@progbits
	.sectionflags	@""
	.align	4
.nv.constant0._Z8clearAllPc:
	.zero		904


//--------------------- .nv.constant0._Z20calculatePrimeSinglePc --------------------------
	.section	.nv.constant0._Z20calculatePrimeSinglePc,"a",@progbits
	.sectionflags	@""
	.align	4
.nv.constant0._Z20calculatePrimeSinglePc:
	.zero		904


//--------------------- SYMBOLS --------------------------

	.type		.nv.reservedSmem.offset0,@object
	.size		.nv.reservedSmem.offset0,0x4
